//
// Generated by NVIDIA NVVM Compiler
//
// Compiler Build ID: CL-36424714
// Cuda compilation tools, release 13.0, V13.0.88
// Based on NVVM 20.0.0
//

.version 9.0
.target sm_100
.address_size 64

	// .globl	_Z21fMatrixMultiplicationPiS_S_

.visible .entry _Z21fMatrixMultiplicationPiS_S_(
	.param .u64 .ptr .align 1 _Z21fMatrixMultiplicationPiS_S__param_0,
	.param .u64 .ptr .align 1 _Z21fMatrixMultiplicationPiS_S__param_1,
	.param .u64 .ptr .align 1 _Z21fMatrixMultiplicationPiS_S__param_2
)
{
	.reg .pred 	%p<4>;
	.reg .b32 	%r<41>;
	.reg .b64 	%rd<13>;

	ld.param.u64 	%rd1, [_Z21fMatrixMultiplicationPiS_S__param_0];
	ld.param.u64 	%rd2, [_Z21fMatrixMultiplicationPiS_S__param_1];
	ld.param.u64 	%rd3, [_Z21fMatrixMultiplicationPiS_S__param_2];
	mov.u32 	%r3, %ctaid.y;
	mov.u32 	%r4, %ntid.y;
	mov.u32 	%r5, %tid.y;
	mad.lo.s32 	%r1, %r3, %r4, %r5;
	mov.u32 	%r6, %ctaid.x;
	mov.u32 	%r7, %ntid.x;
	mov.u32 	%r8, %tid.x;
	mad.lo.s32 	%r2, %r6, %r7, %r8;
	setp.gt.u32 	%p1, %r1, 9;
	setp.gt.s32 	%p2, %r2, 9;
	or.pred  	%p3, %p1, %p2;
	@%p3 bra 	$L__BB0_2;
	cvta.to.global.u64 	%rd4, %rd3;
	cvta.to.global.u64 	%rd5, %rd1;
	cvta.to.global.u64 	%rd6, %rd2;
	mul.lo.s32 	%r9, %r1, 10;
	mul.wide.u32 	%rd7, %r9, 4;
	add.s64 	%rd8, %rd5, %rd7;
	ld.global.u32 	%r10, [%rd8];
	mul.wide.s32 	%rd9, %r2, 4;
	add.s64 	%rd10, %rd6, %rd9;
	ld.global.u32 	%r11, [%rd10];
	mul.lo.s32 	%r12, %r11, %r10;
	ld.global.u32 	%r13, [%rd8+4];
	ld.global.u32 	%r14, [%rd10+40];
	mad.lo.s32 	%r15, %r14, %r13, %r12;
	ld.global.u32 	%r16, [%rd8+8];
	ld.global.u32 	%r17, [%rd10+80];
	mad.lo.s32 	%r18, %r17, %r16, %r15;
	ld.global.u32 	%r19, [%rd8+12];
	ld.global.u32 	%r20, [%rd10+120];
	mad.lo.s32 	%r21, %r20, %r19, %r18;
	ld.global.u32 	%r22, [%rd8+16];
	ld.global.u32 	%r23, [%rd10+160];
	mad.lo.s32 	%r24, %r23, %r22, %r21;
	ld.global.u32 	%r25, [%rd8+20];
	ld.global.u32 	%r26, [%rd10+200];
	mad.lo.s32 	%r27, %r26, %r25, %r24;
	ld.global.u32 	%r28, [%rd8+24];
	ld.global.u32 	%r29, [%rd10+240];
	mad.lo.s32 	%r30, %r29, %r28, %r27;
	ld.global.u32 	%r31, [%rd8+28];
	ld.global.u32 	%r32, [%rd10+280];
	mad.lo.s32 	%r33, %r32, %r31, %r30;
	ld.global.u32 	%r34, [%rd8+32];
	ld.global.u32 	%r35, [%rd10+320];
	mad.lo.s32 	%r36, %r35, %r34, %r33;
	ld.global.u32 	%r37, [%rd8+36];
	ld.global.u32 	%r38, [%rd10+360];
	mad.lo.s32 	%r39, %r38, %r37, %r36;
	add.s32 	%r40, %r9, %r2;
	mul.wide.s32 	%rd11, %r40, 4;
	add.s64 	%rd12, %rd4, %rd11;
	st.global.u32 	[%rd12], %r39;
$L__BB0_2:
	ret;

}


// ===== COMPILED SASS (sm_100) =====

	.target	sm_100

	.elftype	@"ET_EXEC"


//--------------------- .note.nv.tkinfo           --------------------------
	.section	.note.nv.tkinfo,"",@"SHT_NOTE"
	.sectionflags	@"SHF_NOTE_NV_TKINFO"
	.tkinfo
        /*0018*/ 	.word	0x00000002
        /*0030*/ 	.string	""
        /*0030*/ 	.string	"ptxas"
        /*0030*/ 	.string	"Cuda compilation tools, release 13.0, V13.0.88"
        /*0030*/ 	.string	"Build cuda_13.0.r13.0/compiler.36424714_0"
        /*0030*/ 	.string	"-arch sm_100 -m 64 "



//--------------------- .note.nv.cuinfo           --------------------------
	.section	.note.nv.cuinfo,"",@"SHT_NOTE"
	.sectionflags	@"SHF_NOTE_NV_CUINFO"
        /*0018*/ 	.short	0x0002
        /*001a*/ 	.short	0x0064
        /*001c*/ 	.short	0x0082
	.zero		2


//--------------------- .nv.info                  --------------------------
	.section	.nv.info,"",@"SHT_CUDA_INFO"
	.align	4


	//----- nvinfo : EIATTR_REGCOUNT
	.align		4
        /*0000*/ 	.byte	0x04, 0x2f
        /*0002*/ 	.short	(.L_1 - .L_0)
	.align		4
.L_0:
        /*0004*/ 	.word	index@(_Z21fMatrixMultiplicationPiS_S_)
        /*0008*/ 	.word	0x0000001e


	//----- nvinfo : EIATTR_FRAME_SIZE
	.align		4
.L_1:
        /*000c*/ 	.byte	0x04, 0x11
        /*000e*/ 	.short	(.L_3 - .L_2)
	.align		4
.L_2:
        /*0010*/ 	.word	index@(_Z21fMatrixMultiplicationPiS_S_)
        /*0014*/ 	.word	0x00000000


	//----- nvinfo : EIATTR_MIN_STACK_SIZE
	.align		4
.L_3:
        /*0018*/ 	.byte	0x04, 0x12
        /*001a*/ 	.short	(.L_5 - .L_4)
	.align		4
.L_4:
        /*001c*/ 	.word	index@(_Z21fMatrixMultiplicationPiS_S_)
        /*0020*/ 	.word	0x00000000
.L_5:


//--------------------- .nv.compat                --------------------------
	.section	.nv.compat,"",@"SHT_CUDA_COMPAT_INFO"
	.align	4
        /*0000*/ 	.byte	0x02, 0x09, 0x00, 0x00, 0x02, 0x02, 0x01, 0x00, 0x02, 0x05, 0x05, 0x00, 0x03, 0x07, 0x01, 0x01
        /*0010*/ 	.byte	0x02, 0x03, 0x00, 0x00, 0x02, 0x06, 0x01, 0x00, 0x04, 0x0b, 0x08, 0x00, 0x09, 0x00, 0x00, 0x00
        /*0020*/ 	.byte	0x00, 0x00, 0x00, 0x00


//--------------------- .nv.info._Z21fMatrixMultiplicationPiS_S_ --------------------------
	.section	.nv.info._Z21fMatrixMultiplicationPiS_S_,"",@"SHT_CUDA_INFO"
	.sectionflags	@""
	.align	4


	//----- nvinfo : EIATTR_CUDA_API_VERSION
	.align		4
        /*0000*/ 	.byte	0x04, 0x37
        /*0002*/ 	.short	(.L_7 - .L_6)
.L_6:
        /*0004*/ 	.word	0x00000082


	//----- nvinfo : EIATTR_KPARAM_INFO
	.align		4
.L_7:
        /*0008*/ 	.byte	0x04, 0x17
        /*000a*/ 	.short	(.L_9 - .L_8)
.L_8:
        /*000c*/ 	.word	0x00000000
        /*0010*/ 	.short	0x0002
        /*0012*/ 	.short	0x0010
        /*0014*/ 	.byte	0x00, 0xf5, 0x21, 0x00


	//----- nvinfo : EIATTR_KPARAM_INFO
	.align		4
.L_9:
        /*0018*/ 	.byte	0x04, 0x17
        /*001a*/ 	.short	(.L_11 - .L_10)
.L_10:
        /*001c*/ 	.word	0x00000000
        /*0020*/ 	.short	0x0001
        /*0022*/ 	.short	0x0008
        /*0024*/ 	.byte	0x00, 0xf5, 0x21, 0x00


	//----- nvinfo : EIATTR_KPARAM_INFO
	.align		4
.L_11:
        /*0028*/ 	.byte	0x04, 0x17
        /*002a*/ 	.short	(.L_13 - .L_12)
.L_12:
        /*002c*/ 	.word	0x00000000
        /*0030*/ 	.short	0x0000
        /*0032*/ 	.short	0x0000
        /*0034*/ 	.byte	0x00, 0xf5, 0x21, 0x00


	//----- nvinfo : EIATTR_SPARSE_MMA_MASK
	.align		4
.L_13:
        /*0038*/ 	.byte	0x03, 0x50
        /*003a*/ 	.short	0x0000


	//----- nvinfo : EIATTR_MAXREG_COUNT
	.align		4
        /*003c*/ 	.byte	0x03, 0x1b
        /*003e*/ 	.short	0x00ff


	//----- nvinfo : EIATTR_MERCURY_ISA_VERSION
	.align		4
        /*0040*/ 	.byte	0x03, 0x5f
        /*0042*/ 	.short	0x0101


	//----- nvinfo : EIATTR_VRC_CTA_INIT_COUNT
	.align		4
        /*0044*/ 	.byte	0x02, 0x4a
	.zero		1
	.zero		1


	//----- nvinfo : EIATTR_EXIT_INSTR_OFFSETS
	.align		4
        /*0048*/ 	.byte	0x04, 0x1c
        /*004a*/ 	.short	(.L_15 - .L_14)


	//   ....[0]....
.L_14:
        /*004c*/ 	.word	0x000000b0


	//   ....[1]....
        /*0050*/ 	.word	0x00000340


	//----- nvinfo : EIATTR_CBANK_PARAM_SIZE
	.align		4
.L_15:
        /*0054*/ 	.byte	0x03, 0x19
        /*0056*/ 	.short	0x0018


	//----- nvinfo : EIATTR_PARAM_CBANK
	.align		4
        /*0058*/ 	.byte	0x04, 0x0a
        /*005a*/ 	.short	(.L_17 - .L_16)
	.align		4
.L_16:
        /*005c*/ 	.word	index@(.nv.constant0._Z21fMatrixMultiplicationPiS_S_)
        /*0060*/ 	.short	0x0380
        /*0062*/ 	.short	0x0018


	//----- nvinfo : EIATTR_SW_WAR
	.align		4
.L_17:
        /*0064*/ 	.byte	0x04, 0x36
        /*0066*/ 	.short	(.L_19 - .L_18)
.L_18:
        /*0068*/ 	.word	0x00000008
.L_19:


//--------------------- .nv.callgraph             --------------------------
	.section	.nv.callgraph,"",@"SHT_CUDA_CALLGRAPH"
	.align	4
	.sectionentsize	8
	.align		4
        /*0000*/ 	.word	0x00000000
	.align		4
        /*0004*/ 	.word	0xffffffff
	.align		4
        /*0008*/ 	.word	0x00000000
	.align		4
        /*000c*/ 	.word	0xfffffffe
	.align		4
        /*0010*/ 	.word	0x00000000
	.align		4
        /*0014*/ 	.word	0xfffffffd
	.align		4
        /*0018*/ 	.word	0x00000000
	.align		4
        /*001c*/ 	.word	0xfffffffc


//--------------------- .text._Z21fMatrixMultiplicationPiS_S_ --------------------------
	.section	.text._Z21fMatrixMultiplicationPiS_S_,"ax",@progbits
	.align	128
        .global         _Z21fMatrixMultiplicationPiS_S_
        .type           _Z21fMatrixMultiplicationPiS_S_,@function
        .size           _Z21fMatrixMultiplicationPiS_S_,(.L_x_1 - _Z21fMatrixMultiplicationPiS_S_)
        .other          _Z21fMatrixMultiplicationPiS_S_,@"STO_CUDA_ENTRY STV_DEFAULT"
_Z21fMatrixMultiplicationPiS_S_:
.text._Z21fMatrixMultiplicationPiS_S_:
[----:B------:R-:W-:Y:S01]  /*0000*/  LDC R1, c[0x0][0x37c] ;  /* 0x0000df00ff017b82 */ /* 0x000fe20000000800 */
[----:B------:R-:W0:Y:S07]  /*0010*/  S2R R3, SR_TID.X ;  /* 0x0000000000037919 */ /* 0x000e2e0000002100 */
[----:B------:R-:W1:Y:S01]  /*0020*/  LDC R9, c[0x0][0x364] ;  /* 0x0000d900ff097b82 */ /* 0x000e620000000800 */
[----:B------:R-:W1:Y:S07]  /*0030*/  S2R R2, SR_TID.Y ;  /* 0x0000000000027919 */ /* 0x000e6e0000002200 */
[----:B------:R-:W0:Y:S08]  /*0040*/  S2UR UR5, SR_CTAID.X ;  /* 0x00000000000579c3 */ /* 0x000e300000002500 */
[----:B------:R-:W0:Y:S08]  /*0050*/  LDC R0, c[0x0][0x360] ;  /* 0x0000d800ff007b82 */ /* 0x000e300000000800 */
[----:B------:R-:W1:Y:S01]  /*0060*/  S2UR UR4, SR_CTAID.Y ;  /* 0x00000000000479c3 */ /* 0x000e620000002600 */
[----:B0-----:R-:W-:-:S05]  /*0070*/  IMAD R0, R0, UR5, R3 ;  /* 0x0000000500007c24 */ /* 0x001fca000f8e0203 */
[----:B------:R-:W-:Y:S01]  /*0080*/  ISETP.GT.AND P0, PT, R0, 0x9, PT ;  /* 0x000000090000780c */ /* 0x000fe20003f04270 */
[----:B-1----:R-:W-:-:S05]  /*0090*/  IMAD R9, R9, UR4, R2 ;  /* 0x0000000409097c24 */ /* 0x002fca000f8e0202 */
[----:B------:R-:W-:-:S13]  /*00a0*/  ISETP.GT.U32.OR P0, PT, R9, 0x9, P0 ;  /* 0x000000090900780c */ /* 0x000fda0000704470 */
[----:B------:R-:W-:Y:S05]  /*00b0*/  @P0 EXIT ;  /* 0x000000000000094d */ /* 0x000fea0003800000 */
[----:B------:R-:W0:Y:S01]  /*00c0*/  LDC.64 R4, c[0x0][0x380] ;  /* 0x0000e000ff047b82 */ /* 0x000e220000000a00 */
[----:B------:R-:W1:Y:S01]  /*00d0*/  LDCU.64 UR4, c[0x0][0x358] ;  /* 0x00006b00ff0477ac */ /* 0x000e620008000a00 */
[----:B------:R-:W-:-:S06]  /*00e0*/  IMAD R9, R9, 0xa, RZ ;  /* 0x0000000a09097824 */ /* 0x000fcc00078e02ff */
[----:B------:R-:W2:Y:S01]  /*00f0*/  LDC.64 R2, c[0x0][0x388] ;  /* 0x0000e200ff027b82 */ /* 0x000ea20000000a00 */
[----:B0-----:R-:W-:-:S05]  /*0100*/  IMAD.WIDE.U32 R4, R9, 0x4, R4 ;  /* 0x0000000409047825 */ /* 0x001fca00078e0004 */
[----:B-1----:R-:W3:Y:S01]  /*0110*/  LDG.E R6, desc[UR4][R4.64] ;  /* 0x0000000404067981 */ /* 0x002ee2000c1e1900 */
[----:B--2---:R-:W-:-:S03]  /*0120*/  IMAD.WIDE R2, R0, 0x4, R2 ;  /* 0x0000000400027825 */ /* 0x004fc600078e0202 */
[----:B------:R-:W2:Y:S04]  /*0130*/  LDG.E R25, desc[UR4][R4.64+0x4] ;  /* 0x0000040404197981 */ /* 0x000ea8000c1e1900 */
[----:B------:R-:W3:Y:S04]  /*0140*/  LDG.E R7, desc[UR4][R2.64] ;  /* 0x0000000402077981 */ /* 0x000ee8000c1e1900 */
[----:B------:R-:W2:Y:S04]  /*0150*/  LDG.E R22, desc[UR4][R2.64+0x28] ;  /* 0x0000280402167981 */ /* 0x000ea8000c1e1900 */
[----:B------:R-:W4:Y:S04]  /*0160*/  LDG.E R27, desc[UR4][R4.64+0x8] ;  /* 0x00000804041b7981 */ /* 0x000f28000c1e1900 */
[----:B------:R-:W4:Y:S04]  /*0170*/  LDG.E R24, desc[UR4][R2.64+0x50] ;  /* 0x0000500402187981 */ /* 0x000f28000c1e1900 */
[----:B------:R-:W5:Y:S04]  /*0180*/  LDG.E R8, desc[UR4][R4.64+0xc] ;  /* 0x00000c0404087981 */ /* 0x000f68000c1e1900 */
        /* <DEDUP_REMOVED lines=12> */
[----:B------:R-:W5:Y:S01]  /*0250*/  LDG.E R23, desc[UR4][R2.64+0x168] ;  /* 0x0001680402177981 */ /* 0x000f62000c1e1900 */
[----:B------:R-:W-:Y:S01]  /*0260*/  IADD3 R9, PT, PT, R0, R9, RZ ;  /* 0x0000000900097210 */ /* 0x000fe20007ffe0ff */
[----:B---3--:R-:W-:-:S04]  /*0270*/  IMAD R6, R6, R7, RZ ;  /* 0x0000000706067224 */ /* 0x008fc800078e02ff */
[----:B--2---:R-:W-:-:S04]  /*0280*/  IMAD R6, R25, R22, R6 ;  /* 0x0000001619067224 */ /* 0x004fc800078e0206 */
[----:B----4-:R-:W-:Y:S02]  /*0290*/  IMAD R24, R27, R24, R6 ;  /* 0x000000181b187224 */ /* 0x010fe400078e0206 */
[----:B------:R-:W0:Y:S02]  /*02a0*/  LDC.64 R6, c[0x0][0x390] ;  /* 0x0000e400ff067b82 */ /* 0x000e240000000a00 */
[----:B-----5:R-:W-:-:S04]  /*02b0*/  IMAD R8, R8, R11, R24 ;  /* 0x0000000b08087224 */ /* 0x020fc800078e0218 */
[----:B------:R-:W-:-:S04]  /*02c0*/  IMAD R8, R10, R13, R8 ;  /* 0x0000000d0a087224 */ /* 0x000fc800078e0208 */
[----:B------:R-:W-:-:S04]  /*02d0*/  IMAD R8, R12, R15, R8 ;  /* 0x0000000f0c087224 */ /* 0x000fc800078e0208 */
[----:B------:R-:W-:-:S04]  /*02e0*/  IMAD R8, R14, R17, R8 ;  /* 0x000000110e087224 */ /* 0x000fc800078e0208 */
[----:B------:R-:W-:Y:S02]  /*02f0*/  IMAD R8, R16, R19, R8 ;  /* 0x0000001310087224 */ /* 0x000fe400078e0208 */
[----:B0-----:R-:W-:-:S04]  /*0300*/  IMAD.WIDE R6, R9, 0x4, R6 ;  /* 0x0000000409067825 */ /* 0x001fc800078e0206 */
[----:B------:R-:W-:-:S04]  /*0310*/  IMAD R8, R18, R21, R8 ;  /* 0x0000001512087224 */ /* 0x000fc800078e0208 */
[----:B------:R-:W-:-:S05]  /*0320*/  IMAD R23, R20, R23, R8 ;  /* 0x0000001714177224 */ /* 0x000fca00078e0208 */
[----:B------:R-:W-:Y:S01]  /*0330*/  STG.E desc[UR4][R6.64], R23 ;  /* 0x0000001706007986 */ /* 0x000fe2000c101904 */
[----:B------:R-:W-:Y:S05]  /*0340*/  EXIT ;  /* 0x000000000000794d */ /* 0x000fea0003800000 */
.L_x_0:
[----:B------:R-:W-:-:S00]  /*0350*/  BRA `(.L_x_0) ;  /* 0xfffffffc00fc7947 */ /* 0x000fc0000383ffff */
[----:B------:R-:W-:-:S00]  /*0360*/  NOP ;  /* 0x0000000000007918 */ /* 0x000fc00000000000 */
        /* <DEDUP_REMOVED lines=9> */
.L_x_1:


//--------------------- .nv.shared.reserved.0     --------------------------
	.section	.nv.shared.reserved.0,"aw",@nobits
	.weak		__nv_reservedSMEM_offset_0_alias
	.size		__nv_reservedSMEM_offset_0_alias, 0, 64
	.other		__nv_reservedSMEM_offset_0_alias,@"STO_CUDA_RESERVED_SHARED STV_DEFAULT"
__nv_reservedSMEM_offset_0_alias:
	.zero		0
	.zero		64


//--------------------- .nv.constant0._Z21fMatrixMultiplicationPiS_S_ --------------------------
	.section	.nv.constant0._Z21fMatrixMultiplicationPiS_S_,"a",@progbits
	.sectionflags	@""
	.align	4
.nv.constant0._Z21fMatrixMultiplicationPiS_S_:
	.zero		920


//--------------------- SYMBOLS --------------------------

	.type		.nv.reservedSmem.offset0,@object
	.size		.nv.reservedSmem.offset0,0x4
